//
// Generated by NVIDIA NVVM Compiler
//
// Compiler Build ID: CL-36424714
// Cuda compilation tools, release 13.0, V13.0.88
// Based on NVVM 20.0.0
//

.version 9.0
.target sm_100
.address_size 64

	// .globl	_Z13gpu_matrixmulPiS_S_i

.visible .entry _Z13gpu_matrixmulPiS_S_i(
	.param .u64 .ptr .align 1 _Z13gpu_matrixmulPiS_S_i_param_0,
	.param .u64 .ptr .align 1 _Z13gpu_matrixmulPiS_S_i_param_1,
	.param .u64 .ptr .align 1 _Z13gpu_matrixmulPiS_S_i_param_2,
	.param .u32 _Z13gpu_matrixmulPiS_S_i_param_3
)
{
	.reg .pred 	%p<12>;
	.reg .b32 	%r<106>;
	.reg .b64 	%rd<67>;

	ld.param.u64 	%rd14, [_Z13gpu_matrixmulPiS_S_i_param_0];
	ld.param.u64 	%rd15, [_Z13gpu_matrixmulPiS_S_i_param_1];
	ld.param.u32 	%r29, [_Z13gpu_matrixmulPiS_S_i_param_3];
	cvta.to.global.u64 	%rd1, %rd15;
	cvta.to.global.u64 	%rd2, %rd14;
	mov.u32 	%r31, %ctaid.y;
	mov.u32 	%r32, %ntid.y;
	mov.u32 	%r33, %tid.y;
	mad.lo.s32 	%r1, %r31, %r32, %r33;
	mov.u32 	%r34, %ctaid.x;
	mov.u32 	%r35, %ntid.x;
	mov.u32 	%r36, %tid.x;
	mad.lo.s32 	%r2, %r34, %r35, %r36;
	max.s32 	%r37, %r1, %r2;
	setp.ge.s32 	%p1, %r37, %r29;
	setp.lt.s32 	%p2, %r29, 1;
	mov.b32 	%r105, 0;
	or.pred  	%p3, %p1, %p2;
	@%p3 bra 	$L__BB0_12;
	mul.lo.s32 	%r3, %r29, %r1;
	and.b32  	%r4, %r29, 7;
	setp.lt.u32 	%p4, %r29, 8;
	mov.b32 	%r100, 0;
	mov.u32 	%r105, %r100;
	@%p4 bra 	$L__BB0_4;
	and.b32  	%r100, %r29, 2147483640;
	neg.s32 	%r94, %r100;
	mul.wide.u32 	%rd16, %r29, 4;
	add.s64 	%rd3, %rd1, %rd16;
	mul.wide.u32 	%rd17, %r29, 8;
	add.s64 	%rd4, %rd1, %rd17;
	mul.wide.u32 	%rd18, %r29, 12;
	add.s64 	%rd5, %rd1, %rd18;
	mul.wide.u32 	%rd19, %r29, 16;
	add.s64 	%rd6, %rd1, %rd19;
	mul.wide.u32 	%rd20, %r29, 20;
	add.s64 	%rd7, %rd1, %rd20;
	mul.wide.u32 	%rd21, %r29, 24;
	add.s64 	%rd8, %rd1, %rd21;
	mul.wide.u32 	%rd22, %r29, 28;
	add.s64 	%rd9, %rd1, %rd22;
	mul.wide.u32 	%rd23, %r3, 4;
	add.s64 	%rd24, %rd23, %rd2;
	add.s64 	%rd66, %rd24, 16;
	mov.b32 	%r105, 0;
	mov.u32 	%r93, %r2;
$L__BB0_3:
	.pragma "nounroll";
	mul.wide.s32 	%rd25, %r93, 4;
	add.s64 	%rd26, %rd3, %rd25;
	add.s64 	%rd27, %rd4, %rd25;
	add.s64 	%rd28, %rd5, %rd25;
	add.s64 	%rd29, %rd6, %rd25;
	add.s64 	%rd30, %rd7, %rd25;
	add.s64 	%rd31, %rd8, %rd25;
	add.s64 	%rd32, %rd9, %rd25;
	add.s64 	%rd33, %rd1, %rd25;
	ld.global.u32 	%r41, [%rd66+-16];
	ld.global.u32 	%r42, [%rd33];
	mad.lo.s32 	%r43, %r42, %r41, %r105;
	ld.global.u32 	%r44, [%rd66+-12];
	ld.global.u32 	%r45, [%rd26];
	mad.lo.s32 	%r46, %r45, %r44, %r43;
	ld.global.u32 	%r47, [%rd66+-8];
	ld.global.u32 	%r48, [%rd27];
	mad.lo.s32 	%r49, %r48, %r47, %r46;
	ld.global.u32 	%r50, [%rd66+-4];
	ld.global.u32 	%r51, [%rd28];
	mad.lo.s32 	%r52, %r51, %r50, %r49;
	ld.global.u32 	%r53, [%rd66];
	ld.global.u32 	%r54, [%rd29];
	mad.lo.s32 	%r55, %r54, %r53, %r52;
	ld.global.u32 	%r56, [%rd66+4];
	ld.global.u32 	%r57, [%rd30];
	mad.lo.s32 	%r58, %r57, %r56, %r55;
	ld.global.u32 	%r59, [%rd66+8];
	ld.global.u32 	%r60, [%rd31];
	mad.lo.s32 	%r61, %r60, %r59, %r58;
	ld.global.u32 	%r62, [%rd66+12];
	ld.global.u32 	%r63, [%rd32];
	mad.lo.s32 	%r105, %r63, %r62, %r61;
	add.s32 	%r94, %r94, 8;
	shl.b32 	%r64, %r29, 3;
	add.s32 	%r93, %r93, %r64;
	add.s64 	%rd66, %rd66, 32;
	setp.ne.s32 	%p5, %r94, 0;
	@%p5 bra 	$L__BB0_3;
$L__BB0_4:
	setp.eq.s32 	%p6, %r4, 0;
	@%p6 bra 	$L__BB0_12;
	and.b32  	%r16, %r29, 3;
	setp.lt.u32 	%p7, %r4, 4;
	@%p7 bra 	$L__BB0_7;
	add.s32 	%r66, %r100, %r3;
	mul.wide.u32 	%rd34, %r66, 4;
	add.s64 	%rd35, %rd2, %rd34;
	ld.global.u32 	%r67, [%rd35];
	mad.lo.s32 	%r68, %r100, %r29, %r2;
	mul.wide.s32 	%rd36, %r68, 4;
	add.s64 	%rd37, %rd1, %rd36;
	ld.global.u32 	%r69, [%rd37];
	mad.lo.s32 	%r70, %r69, %r67, %r105;
	cvt.u64.u32 	%rd38, %r3;
	cvt.u64.u32 	%rd39, %r100;
	add.s64 	%rd40, %rd39, %rd38;
	shl.b64 	%rd41, %rd40, 2;
	add.s64 	%rd42, %rd2, %rd41;
	ld.global.u32 	%r71, [%rd42+4];
	mul.wide.u32 	%rd43, %r29, 4;
	add.s64 	%rd44, %rd37, %rd43;
	ld.global.u32 	%r72, [%rd44];
	mad.lo.s32 	%r73, %r72, %r71, %r70;
	ld.global.u32 	%r74, [%rd42+8];
	add.s64 	%rd45, %rd44, %rd43;
	ld.global.u32 	%r75, [%rd45];
	mad.lo.s32 	%r76, %r75, %r74, %r73;
	ld.global.u32 	%r77, [%rd42+12];
	add.s64 	%rd46, %rd45, %rd43;
	ld.global.u32 	%r78, [%rd46];
	mad.lo.s32 	%r105, %r78, %r77, %r76;
	add.s32 	%r100, %r100, 4;
$L__BB0_7:
	setp.eq.s32 	%p8, %r16, 0;
	@%p8 bra 	$L__BB0_12;
	setp.eq.s32 	%p9, %r16, 1;
	@%p9 bra 	$L__BB0_10;
	add.s32 	%r80, %r100, %r3;
	mul.wide.u32 	%rd47, %r80, 4;
	add.s64 	%rd48, %rd2, %rd47;
	ld.global.u32 	%r81, [%rd48];
	mad.lo.s32 	%r82, %r100, %r29, %r2;
	mul.wide.s32 	%rd49, %r82, 4;
	add.s64 	%rd50, %rd1, %rd49;
	ld.global.u32 	%r83, [%rd50];
	mad.lo.s32 	%r84, %r83, %r81, %r105;
	cvt.u64.u32 	%rd51, %r3;
	cvt.u64.u32 	%rd52, %r100;
	add.s64 	%rd53, %rd52, %rd51;
	shl.b64 	%rd54, %rd53, 2;
	add.s64 	%rd55, %rd2, %rd54;
	ld.global.u32 	%r85, [%rd55+4];
	mul.wide.u32 	%rd56, %r29, 4;
	add.s64 	%rd57, %rd50, %rd56;
	ld.global.u32 	%r86, [%rd57];
	mad.lo.s32 	%r105, %r86, %r85, %r84;
	add.s32 	%r100, %r100, 2;
$L__BB0_10:
	and.b32  	%r87, %r29, 1;
	setp.eq.b32 	%p10, %r87, 1;
	not.pred 	%p11, %p10;
	@%p11 bra 	$L__BB0_12;
	add.s32 	%r88, %r100, %r3;
	mul.wide.u32 	%rd58, %r88, 4;
	add.s64 	%rd59, %rd2, %rd58;
	ld.global.u32 	%r89, [%rd59];
	mad.lo.s32 	%r90, %r100, %r29, %r2;
	mul.wide.s32 	%rd60, %r90, 4;
	add.s64 	%rd61, %rd1, %rd60;
	ld.global.u32 	%r91, [%rd61];
	mad.lo.s32 	%r105, %r91, %r89, %r105;
$L__BB0_12:
	ld.param.u64 	%rd65, [_Z13gpu_matrixmulPiS_S_i_param_2];
	cvta.to.global.u64 	%rd62, %rd65;
	mad.lo.s32 	%r92, %r29, %r1, %r2;
	mul.wide.s32 	%rd63, %r92, 4;
	add.s64 	%rd64, %rd62, %rd63;
	st.global.u32 	[%rd64], %r105;
	ret;

}


// ===== COMPILED SASS (sm_100) =====

	.target	sm_100

	.elftype	@"ET_EXEC"


//--------------------- .note.nv.tkinfo           --------------------------
	.section	.note.nv.tkinfo,"",@"SHT_NOTE"
	.sectionflags	@"SHF_NOTE_NV_TKINFO"
	.tkinfo
        /*0018*/ 	.word	0x00000002
        /*0030*/ 	.string	""
        /*0030*/ 	.string	"ptxas"
        /*0030*/ 	.string	"Cuda compilation tools, release 13.0, V13.0.88"
        /*0030*/ 	.string	"Build cuda_13.0.r13.0/compiler.36424714_0"
        /*0030*/ 	.string	"-arch sm_100 -m 64 "



//--------------------- .note.nv.cuinfo           --------------------------
	.section	.note.nv.cuinfo,"",@"SHT_NOTE"
	.sectionflags	@"SHF_NOTE_NV_CUINFO"
        /*0018*/ 	.short	0x0002
        /*001a*/ 	.short	0x0064
        /*001c*/ 	.short	0x0082
	.zero		2


//--------------------- .nv.info                  --------------------------
	.section	.nv.info,"",@"SHT_CUDA_INFO"
	.align	4


	//----- nvinfo : EIATTR_REGCOUNT
	.align		4
        /*0000*/ 	.byte	0x04, 0x2f
        /*0002*/ 	.short	(.L_1 - .L_0)
	.align		4
.L_0:
        /*0004*/ 	.word	index@(_Z13gpu_matrixmulPiS_S_i)
        /*0008*/ 	.word	0x0000001e


	//----- nvinfo : EIATTR_FRAME_SIZE
	.align		4
.L_1:
        /*000c*/ 	.byte	0x04, 0x11
        /*000e*/ 	.short	(.L_3 - .L_2)
	.align		4
.L_2:
        /*0010*/ 	.word	index@(_Z13gpu_matrixmulPiS_S_i)
        /*0014*/ 	.word	0x00000000


	//----- nvinfo : EIATTR_MIN_STACK_SIZE
	.align		4
.L_3:
        /*0018*/ 	.byte	0x04, 0x12
        /*001a*/ 	.short	(.L_5 - .L_4)
	.align		4
.L_4:
        /*001c*/ 	.word	index@(_Z13gpu_matrixmulPiS_S_i)
        /*0020*/ 	.word	0x00000000
.L_5:


//--------------------- .nv.compat                --------------------------
	.section	.nv.compat,"",@"SHT_CUDA_COMPAT_INFO"
	.align	4
        /*0000*/ 	.byte	0x02, 0x09, 0x00, 0x00, 0x02, 0x02, 0x01, 0x00, 0x02, 0x05, 0x05, 0x00, 0x03, 0x07, 0x01, 0x01
        /*0010*/ 	.byte	0x02, 0x03, 0x00, 0x00, 0x02, 0x06, 0x01, 0x00, 0x04, 0x0b, 0x08, 0x00, 0x09, 0x00, 0x00, 0x00
        /*0020*/ 	.byte	0x00, 0x00, 0x00, 0x00


//--------------------- .nv.info._Z13gpu_matrixmulPiS_S_i --------------------------
	.section	.nv.info._Z13gpu_matrixmulPiS_S_i,"",@"SHT_CUDA_INFO"
	.sectionflags	@""
	.align	4


	//----- nvinfo : EIATTR_CUDA_API_VERSION
	.align		4
        /*0000*/ 	.byte	0x04, 0x37
        /*0002*/ 	.short	(.L_7 - .L_6)
.L_6:
        /*0004*/ 	.word	0x00000082


	//----- nvinfo : EIATTR_KPARAM_INFO
	.align		4
.L_7:
        /*0008*/ 	.byte	0x04, 0x17
        /*000a*/ 	.short	(.L_9 - .L_8)
.L_8:
        /*000c*/ 	.word	0x00000000
        /*0010*/ 	.short	0x0003
        /*0012*/ 	.short	0x0018
        /*0014*/ 	.byte	0x00, 0xf0, 0x11, 0x00


	//----- nvinfo : EIATTR_KPARAM_INFO
	.align		4
.L_9:
        /*0018*/ 	.byte	0x04, 0x17
        /*001a*/ 	.short	(.L_11 - .L_10)
.L_10:
        /*001c*/ 	.word	0x00000000
        /*0020*/ 	.short	0x0002
        /*0022*/ 	.short	0x0010
        /*0024*/ 	.byte	0x00, 0xf5, 0x21, 0x00


	//----- nvinfo : EIATTR_KPARAM_INFO
	.align		4
.L_11:
        /*0028*/ 	.byte	0x04, 0x17
        /*002a*/ 	.short	(.L_13 - .L_12)
.L_12:
        /*002c*/ 	.word	0x00000000
        /*0030*/ 	.short	0x0001
        /*0032*/ 	.short	0x0008
        /*0034*/ 	.byte	0x00, 0xf5, 0x21, 0x00


	//----- nvinfo : EIATTR_KPARAM_INFO
	.align		4
.L_13:
        /*0038*/ 	.byte	0x04, 0x17
        /*003a*/ 	.short	(.L_15 - .L_14)
.L_14:
        /*003c*/ 	.word	0x00000000
        /*0040*/ 	.short	0x0000
        /*0042*/ 	.short	0x0000
        /*0044*/ 	.byte	0x00, 0xf5, 0x21, 0x00


	//----- nvinfo : EIATTR_SPARSE_MMA_MASK
	.align		4
.L_15:
        /*0048*/ 	.byte	0x03, 0x50
        /*004a*/ 	.short	0x0000


	//----- nvinfo : EIATTR_MAXREG_COUNT
	.align		4
        /*004c*/ 	.byte	0x03, 0x1b
        /*004e*/ 	.short	0x00ff


	//----- nvinfo : EIATTR_MERCURY_ISA_VERSION
	.align		4
        /*0050*/ 	.byte	0x03, 0x5f
        /*0052*/ 	.short	0x0101


	//----- nvinfo : EIATTR_VRC_CTA_INIT_COUNT
	.align		4
        /*0054*/ 	.byte	0x02, 0x4a
	.zero		1
	.zero		1


	//----- nvinfo : EIATTR_EXIT_INSTR_OFFSETS
	.align		4
        /*0058*/ 	.byte	0x04, 0x1c
        /*005a*/ 	.short	(.L_17 - .L_16)


	//   ....[0]....
.L_16:
        /*005c*/ 	.word	0x00000b00


	//----- nvinfo : EIATTR_CRS_STACK_SIZE
	.align		4
.L_17:
        /*0060*/ 	.byte	0x04, 0x1e
        /*0062*/ 	.short	(.L_19 - .L_18)
.L_18:
        /*0064*/ 	.word	0x00000000


	//----- nvinfo : EIATTR_CBANK_PARAM_SIZE
	.align		4
.L_19:
        /*0068*/ 	.byte	0x03, 0x19
        /*006a*/ 	.short	0x001c


	//----- nvinfo : EIATTR_PARAM_CBANK
	.align		4
        /*006c*/ 	.byte	0x04, 0x0a
        /*006e*/ 	.short	(.L_21 - .L_20)
	.align		4
.L_20:
        /*0070*/ 	.word	index@(.nv.constant0._Z13gpu_matrixmulPiS_S_i)
        /*0074*/ 	.short	0x0380
        /*0076*/ 	.short	0x001c


	//----- nvinfo : EIATTR_SW_WAR
	.align		4
.L_21:
        /*0078*/ 	.byte	0x04, 0x36
        /*007a*/ 	.short	(.L_23 - .L_22)
.L_22:
        /*007c*/ 	.word	0x00000008
.L_23:


//--------------------- .nv.callgraph             --------------------------
	.section	.nv.callgraph,"",@"SHT_CUDA_CALLGRAPH"
	.align	4
	.sectionentsize	8
	.align		4
        /*0000*/ 	.word	0x00000000
	.align		4
        /*0004*/ 	.word	0xffffffff
	.align		4
        /*0008*/ 	.word	0x00000000
	.align		4
        /*000c*/ 	.word	0xfffffffe
	.align		4
        /*0010*/ 	.word	0x00000000
	.align		4
        /*0014*/ 	.word	0xfffffffd
	.align		4
        /*0018*/ 	.word	0x00000000
	.align		4
        /*001c*/ 	.word	0xfffffffc


//--------------------- .text._Z13gpu_matrixmulPiS_S_i --------------------------
	.section	.text._Z13gpu_matrixmulPiS_S_i,"ax",@progbits
	.align	128
        .global         _Z13gpu_matrixmulPiS_S_i
        .type           _Z13gpu_matrixmulPiS_S_i,@function
        .size           _Z13gpu_matrixmulPiS_S_i,(.L_x_6 - _Z13gpu_matrixmulPiS_S_i)
        .other          _Z13gpu_matrixmulPiS_S_i,@"STO_CUDA_ENTRY STV_DEFAULT"
_Z13gpu_matrixmulPiS_S_i:
.text._Z13gpu_matrixmulPiS_S_i:
[----:B------:R-:W-:Y:S01]  /*0000*/  LDC R1, c[0x0][0x37c] ;  /* 0x0000df00ff017b82 */ /* 0x000fe20000000800 */
[----:B------:R-:W0:Y:S07]  /*0010*/  S2R R3, SR_TID.Y ;  /* 0x0000000000037919 */ /* 0x000e2e0000002200 */
[----:B------:R-:W0:Y:S01]  /*0020*/  LDC R0, c[0x0][0x364] ;  /* 0x0000d900ff007b82 */ /* 0x000e220000000800 */
[----:B------:R-:W1:Y:S01]  /*0030*/  LDCU UR18, c[0x0][0x398] ;  /* 0x00007300ff1277ac */ /* 0x000e620008000800 */
[----:B------:R-:W-:Y:S01]  /*0040*/  BSSY.RECONVERGENT B0, `(.L_x_0) ;  /* 0x00000a7000007945 */ /* 0x000fe20003800200 */
[----:B------:R-:W2:Y:S01]  /*0050*/  S2R R2, SR_TID.X ;  /* 0x0000000000027919 */ /* 0x000ea20000002100 */
[----:B------:R-:W-:Y:S01]  /*0060*/  HFMA2 R12, -RZ, RZ, 0, 0 ;  /* 0x00000000ff0c7431 */ /* 0x000fe200000001ff */
[----:B------:R-:W3:Y:S03]  /*0070*/  LDCU.64 UR16, c[0x0][0x358] ;  /* 0x00006b00ff1077ac */ /* 0x000ee60008000a00 */
[----:B------:R-:W0:Y:S08]  /*0080*/  S2UR UR4, SR_CTAID.Y ;  /* 0x00000000000479c3 */ /* 0x000e300000002600 */
[----:B------:R-:W2:Y:S01]  /*0090*/  S2UR UR5, SR_CTAID.X ;  /* 0x00000000000579c3 */ /* 0x000ea20000002500 */
[----:B-1----:R-:W-:-:S07]  /*00a0*/  UISETP.GE.AND UP0, UPT, UR18, 0x1, UPT ;  /* 0x000000011200788c */ /* 0x002fce000bf06270 */
[----:B------:R-:W2:Y:S01]  /*00b0*/  LDC R13, c[0x0][0x360] ;  /* 0x0000d800ff0d7b82 */ /* 0x000ea20000000800 */
[----:B------:R-:W-:Y:S01]  /*00c0*/  PLOP3.LUT P0, PT, PT, PT, UP0, 0x80, 0x8 ;  /* 0x000000000008781c */ /* 0x000fe20003f0f008 */
[----:B0-----:R-:W-:Y:S02]  /*00d0*/  IMAD R0, R0, UR4, R3 ;  /* 0x0000000400007c24 */ /* 0x001fe4000f8e0203 */
[----:B--2---:R-:W-:-:S05]  /*00e0*/  IMAD R13, R13, UR5, R2 ;  /* 0x000000050d0d7c24 */ /* 0x004fca000f8e0202 */
[----:B------:R-:W-:-:S04]  /*00f0*/  VIMNMX R2, PT, PT, R0, R13, !PT ;  /* 0x0000000d00027248 */ /* 0x000fc80007fe0100 */
[----:B------:R-:W-:-:S13]  /*0100*/  ISETP.GE.OR P0, PT, R2, UR18, !P0 ;  /* 0x0000001202007c0c */ /* 0x000fda000c706670 */
[----:B---3--:R-:W-:Y:S05]  /*0110*/  @P0 BRA `(.L_x_1) ;  /* 0x0000000800640947 */ /* 0x008fea0003800000 */
[----:B------:R-:W-:Y:S02]  /*0120*/  UISETP.GE.U32.AND UP1, UPT, UR18, 0x8, UPT ;  /* 0x000000081200788c */ /* 0x000fe4000bf26070 */
[----:B------:R-:W-:Y:S01]  /*0130*/  IMAD R5, R0, UR18, RZ ;  /* 0x0000001200057c24 */ /* 0x000fe2000f8e02ff */
[----:B------:R-:W-:Y:S01]  /*0140*/  ULOP3.LUT UR19, UR18, 0x7, URZ, 0xc0, !UPT ;  /* 0x0000000712137892 */ /* 0x000fe2000f8ec0ff */
[----:B------:R-:W-:Y:S01]  /*0150*/  MOV R12, RZ ;  /* 0x000000ff000c7202 */ /* 0x000fe20000000f00 */
[----:B------:R-:W-:Y:S02]  /*0160*/  UMOV UR4, URZ ;  /* 0x000000ff00047c82 */ /* 0x000fe40008000000 */
[----:B------:R-:W-:Y:S02]  /*0170*/  UISETP.NE.AND UP0, UPT, UR19, URZ, UPT ;  /* 0x000000ff1300728c */ /* 0x000fe4000bf05270 */
[----:B------:R-:W-:Y:S09]  /*0180*/  BRA.U !UP1, `(.L_x_2) ;  /* 0x0000000509087547 */ /* 0x000ff2000b800000 */
[----:B------:R-:W0:Y:S01]  /*0190*/  LDCU.128 UR20, c[0x0][0x380] ;  /* 0x00007000ff1477ac */ /* 0x000e220008000c00 */
[----:B------:R-:W-:Y:S02]  /*01a0*/  MOV R12, RZ ;  /* 0x000000ff000c7202 */ /* 0x000fe40000000f00 */
[----:B------:R-:W-:Y:S01]  /*01b0*/  MOV R14, R13 ;  /* 0x0000000d000e7202 */ /* 0x000fe20000000f00 */
[----:B------:R-:W-:-:S04]  /*01c0*/  ULOP3.LUT UR4, UR18, 0x7ffffff8, URZ, 0xc0, !UPT ;  /* 0x7ffffff812047892 */ /* 0x000fc8000f8ec0ff */
[----:B------:R-:W-:Y:S01]  /*01d0*/  UIADD3 UR5, UPT, UPT, -UR4, URZ, URZ ;  /* 0x000000ff04057290 */ /* 0x000fe2000fffe1ff */
[----:B0-----:R-:W-:Y:S01]  /*01e0*/  MOV R2, UR20 ;  /* 0x0000001400027c02 */ /* 0x001fe20008000f00 */
[----:B------:R-:W-:Y:S01]  /*01f0*/  UIMAD.WIDE.U32 UR6, UR18, 0xc, UR22 ;  /* 0x0000000c120678a5 */ /* 0x000fe2000f8e0016 */
[----:B------:R-:W-:Y:S01]  /*0200*/  MOV R3, UR21 ;  /* 0x0000001500037c02 */ /* 0x000fe20008000f00 */
[----:B------:R-:W-:Y:S02]  /*0210*/  UIMAD.WIDE.U32 UR8, UR18, 0x10, UR22 ;  /* 0x00000010120878a5 */ /* 0x000fe4000f8e0016 */
[----:B------:R-:W-:Y:S01]  /*0220*/  UIMAD.WIDE.U32 UR10, UR18, 0x14, UR22 ;  /* 0x00000014120a78a5 */ /* 0x000fe2000f8e0016 */
[----:B------:R-:W-:Y:S01]  /*0230*/  IMAD.WIDE.U32 R2, R5, 0x4, R2 ;  /* 0x0000000405027825 */ /* 0x000fe200078e0002 */
[----:B------:R-:W-:Y:S02]  /*0240*/  UIMAD.WIDE.U32 UR12, UR18, 0x18, UR22 ;  /* 0x00000018120c78a5 */ /* 0x000fe4000f8e0016 */
[----:B------:R-:W-:Y:S01]  /*0250*/  UIMAD.WIDE.U32 UR14, UR18, 0x1c, UR22 ;  /* 0x0000001c120e78a5 */ /* 0x000fe2000f8e0016 */
[----:B------:R-:W-:-:S04]  /*0260*/  IADD3 R2, P0, PT, R2, 0x10, RZ ;  /* 0x0000001002027810 */ /* 0x000fc80007f1e0ff */
[----:B------:R-:W-:-:S09]  /*0270*/  IADD3.X R3, PT, PT, RZ, R3, RZ, P0, !PT ;  /* 0x00000003ff037210 */ /* 0x000fd200007fe4ff */
.L_x_3:
[----:B------:R-:W-:Y:S01]  /*0280*/  UIMAD.WIDE.U32 UR24, UR18, 0x4, UR22 ;  /* 0x00000004121878a5 */ /* 0x000fe2000f8e0016 */
[----:B------:R-:W-:Y:S01]  /*0290*/  IMAD.MOV.U32 R23, RZ, RZ, 0x4 ;  /* 0x00000004ff177424 */ /* 0x000fe200078e00ff */
[----:B------:R-:W-:Y:S01]  /*02a0*/  UIMAD.WIDE.U32 UR20, UR18, 0x8, UR22 ;  /* 0x00000008121478a5 */ /* 0x000fe2000f8e0016 */
[----:B------:R-:W-:Y:S01]  /*02b0*/  HFMA2 R11, -RZ, RZ, 0, 2.384185791015625e-07 ;  /* 0x00000004ff0b7431 */ /* 0x000fe200000001ff */
[----:B------:R-:W2:Y:S01]  /*02c0*/  LDG.E R21, desc[UR16][R2.64+-0x10] ;  /* 0xfffff01002157981 */ /* 0x000ea2000c1e1900 */
[----:B------:R-:W-:Y:S01]  /*02d0*/  IMAD.WIDE R22, R14, R23, UR22 ;  /* 0x000000160e167e25 */ /* 0x000fe2000f8e0217 */
[----:B------:R-:W-:Y:S02]  /*02e0*/  MOV R8, UR24 ;  /* 0x0000001800087c02 */ /* 0x000fe40008000f00 */
[----:B------:R-:W-:Y:S01]  /*02f0*/  MOV R9, UR25 ;  /* 0x0000001900097c02 */ /* 0x000fe20008000f00 */
[----:B------:R-:W3:Y:S01]  /*0300*/  LDG.E R19, desc[UR16][R2.64+-0xc] ;  /* 0xfffff41002137981 */ /* 0x000ee2000c1e1900 */
[----:B------:R-:W-:-:S02]  /*0310*/  MOV R24, UR20 ;  /* 0x0000001400187c02 */ /* 0x000fc40008000f00 */
[----:B------:R-:W-:Y:S01]  /*0320*/  MOV R25, UR21 ;  /* 0x0000001500197c02 */ /* 0x000fe20008000f00 */
[C---:B------:R-:W-:Y:S01]  /*0330*/  IMAD.WIDE R8, R14.reuse, 0x4, R8 ;  /* 0x000000040e087825 */ /* 0x040fe200078e0208 */
[----:B------:R-:W2:Y:S03]  /*0340*/  LDG.E R22, desc[UR16][R22.64] ;  /* 0x0000001016167981 */ /* 0x000ea6000c1e1900 */
[C---:B------:R-:W-:Y:S01]  /*0350*/  IMAD.WIDE R24, R14.reuse, 0x4, R24 ;  /* 0x000000040e187825 */ /* 0x040fe200078e0218 */
[----:B------:R0:W3:Y:S03]  /*0360*/  LDG.E R20, desc[UR16][R8.64] ;  /* 0x0000001008147981 */ /* 0x0000e6000c1e1900 */
[----:B------:R-:W-:Y:S01]  /*0370*/  IMAD.MOV.U32 R5, RZ, RZ, 0x4 ;  /* 0x00000004ff057424 */ /* 0x000fe200078e00ff */
[----:B------:R-:W4:Y:S01]  /*0380*/  LDG.E R18, desc[UR16][R24.64] ;  /* 0x0000001018127981 */ /* 0x000f22000c1e1900 */
[----:B------:R-:W-:Y:S01]  /*0390*/  IMAD.WIDE R10, R14, R11, UR6 ;  /* 0x000000060e0a7e25 */ /* 0x000fe2000f8e020b */
[----:B------:R-:W-:-:S02]  /*03a0*/  MOV R7, 0x4 ;  /* 0x0000000400077802 */ /* 0x000fc40000000f00 */
[----:B------:R-:W4:Y:S01]  /*03b0*/  LDG.E R17, desc[UR16][R2.64+-0x8] ;  /* 0xfffff81002117981 */ /* 0x000f22000c1e1900 */
[----:B0-----:R-:W-:Y:S02]  /*03c0*/  HFMA2 R9, -RZ, RZ, 0, 2.384185791015625e-07 ;  /* 0x00000004ff097431 */ /* 0x001fe400000001ff */
[C---:B------:R-:W-:Y:S01]  /*03d0*/  IMAD.WIDE R4, R14.reuse, R5, UR8 ;  /* 0x000000080e047e25 */ /* 0x040fe2000f8e0205 */
[----:B------:R0:W5:Y:S04]  /*03e0*/  LDG.E R16, desc[UR16][R10.64] ;  /* 0x000000100a107981 */ /* 0x000168000c1e1900 */
[----:B------:R-:W5:Y:S01]  /*03f0*/  LDG.E R15, desc[UR16][R2.64+-0x4] ;  /* 0xfffffc10020f7981 */ /* 0x000f62000c1e1900 */
[----:B------:R-:W-:Y:S01]  /*0400*/  IMAD.WIDE R6, R14, R7, UR10 ;  /* 0x0000000a0e067e25 */ /* 0x000fe2000f8e0207 */
[----:B------:R-:W-:-:S02]  /*0410*/  MOV R27, 0x4 ;  /* 0x00000004001b7802 */ /* 0x000fc40000000f00 */
[----:B------:R1:W5:Y:S01]  /*0420*/  LDG.E R4, desc[UR16][R4.64] ;  /* 0x0000001004047981 */ /* 0x000362000c1e1900 */
[----:B------:R-:W-:-:S03]  /*0430*/  IMAD.WIDE R8, R14, R9, UR12 ;  /* 0x0000000c0e087e25 */ /* 0x000fc6000f8e0209 */
[----:B------:R-:W5:Y:S01]  /*0440*/  LDG.E R23, desc[UR16][R2.64] ;  /* 0x0000001002177981 */ /* 0x000f62000c1e1900 */
[----:B0-----:R-:W-:-:S03]  /*0450*/  IMAD.WIDE R10, R14, R27, UR14 ;  /* 0x0000000e0e0a7e25 */ /* 0x001fc6000f8e021b */
[----:B------:R-:W5:Y:S04]  /*0460*/  LDG.E R7, desc[UR16][R6.64] ;  /* 0x0000001006077981 */ /* 0x000f68000c1e1900 */
[----:B------:R-:W5:Y:S04]  /*0470*/  LDG.E R24, desc[UR16][R2.64+0x4] ;  /* 0x0000041002187981 */ /* 0x000f68000c1e1900 */
[----:B------:R-:W5:Y:S04]  /*0480*/  LDG.E R8, desc[UR16][R8.64] ;  /* 0x0000001008087981 */ /* 0x000f68000c1e1900 */
[----:B------:R-:W5:Y:S04]  /*0490*/  LDG.E R25, desc[UR16][R2.64+0x8] ;  /* 0x0000081002197981 */ /* 0x000f68000c1e1900 */
[----:B------:R-:W5:Y:S04]  /*04a0*/  LDG.E R10, desc[UR16][R10.64] ;  /* 0x000000100a0a7981 */ /* 0x000f68000c1e1900 */
[----:B------:R0:W5:Y:S01]  /*04b0*/  LDG.E R27, desc[UR16][R2.64+0xc] ;  /* 0x00000c10021b7981 */ /* 0x000162000c1e1900 */
[----:B------:R-:W-:-:S04]  /*04c0*/  UIADD3 UR5, UPT, UPT, UR5, 0x8, URZ ;  /* 0x0000000805057890 */ /* 0x000fc8000fffe0ff */
[----:B------:R-:W-:Y:S01]  /*04d0*/  UISETP.NE.AND UP1, UPT, UR5, URZ, UPT ;  /* 0x000000ff0500728c */ /* 0x000fe2000bf25270 */
[----:B-1----:R-:W-:Y:S02]  /*04e0*/  MOV R5, UR18 ;  /* 0x0000001200057c02 */ /* 0x002fe40008000f00 */
[----:B0-----:R-:W-:-:S03]  /*04f0*/  IADD3 R2, P0, PT, R2, 0x20, RZ ;  /* 0x0000002002027810 */ /* 0x001fc60007f1e0ff */
[----:B------:R-:W-:Y:S01]  /*0500*/  IMAD R14, R5, 0x8, R14 ;  /* 0x00000008050e7824 */ /* 0x000fe200078e020e */
[----:B------:R-:W-:Y:S01]  /*0510*/  IADD3.X R3, PT, PT, RZ, R3, RZ, P0, !PT ;  /* 0x00000003ff037210 */ /* 0x000fe200007fe4ff */
[----:B--2---:R-:W-:-:S04]  /*0520*/  IMAD R21, R21, R22, R12 ;  /* 0x0000001615157224 */ /* 0x004fc800078e020c */
[----:B---3--:R-:W-:-:S04]  /*0530*/  IMAD R19, R19, R20, R21 ;  /* 0x0000001413137224 */ /* 0x008fc800078e0215 */
[----:B----4-:R-:W-:-:S04]  /*0540*/  IMAD R17, R17, R18, R19 ;  /* 0x0000001211117224 */ /* 0x010fc800078e0213 */
[----:B-----5:R-:W-:-:S04]  /*0550*/  IMAD R15, R15, R16, R17 ;  /* 0x000000100f0f7224 */ /* 0x020fc800078e0211 */
[----:B------:R-:W-:-:S04]  /*0560*/  IMAD R4, R23, R4, R15 ;  /* 0x0000000417047224 */ /* 0x000fc800078e020f */
[----:B------:R-:W-:-:S04]  /*0570*/  IMAD R4, R24, R7, R4 ;  /* 0x0000000718047224 */ /* 0x000fc800078e0204 */
[----:B------:R-:W-:-:S04]  /*0580*/  IMAD R4, R25, R8, R4 ;  /* 0x0000000819047224 */ /* 0x000fc800078e0204 */
[----:B------:R-:W-:Y:S01]  /*0590*/  IMAD R12, R27, R10, R4 ;  /* 0x0000000a1b0c7224 */ /* 0x000fe200078e0204 */
[----:B------:R-:W-:Y:S06]  /*05a0*/  BRA.U UP1, `(.L_x_3) ;  /* 0xfffffffd01347547 */ /* 0x000fec000b83ffff */
.L_x_2:
[----:B------:R-:W-:Y:S05]  /*05b0*/  BRA.U !UP0, `(.L_x_1) ;  /* 0x00000005083c7547 */ /* 0x000fea000b800000 */
[----:B------:R-:W-:Y:S01]  /*05c0*/  UISETP.GE.U32.AND UP0, UPT, UR19, 0x4, UPT ;  /* 0x000000041300788c */ /* 0x000fe2000bf06070 */
[----:B------:R-:W-:Y:S01]  /*05d0*/  IMAD R2, R0, UR18, RZ ;  /* 0x0000001200027c24 */ /* 0x000fe2000f8e02ff */
[----:B------:R-:W-:-:S04]  /*05e0*/  ULOP3.LUT UR5, UR18, 0x3, URZ, 0xc0, !UPT ;  /* 0x0000000312057892 */ /* 0x000fc8000f8ec0ff */
[----:B------:R-:W-:-:S03]  /*05f0*/  UISETP.NE.AND UP1, UPT, UR5, URZ, UPT ;  /* 0x000000ff0500728c */ /* 0x000fc6000bf25270 */
[----:B------:R-:W-:Y:S08]  /*0600*/  BRA.U !UP0, `(.L_x_4) ;  /* 0x00000001087c7547 */ /* 0x000ff0000b800000 */
[----:B------:R-:W0:Y:S01]  /*0610*/  LDC.64 R6, c[0x0][0x388] ;  /* 0x0000e200ff067b82 */ /* 0x000e220000000a00 */
[----:B------:R-:W1:Y:S01]  /*0620*/  LDCU.64 UR6, c[0x0][0x380] ;  /* 0x00007000ff0677ac */ /* 0x000e620008000a00 */
[----:B------:R-:W-:Y:S02]  /*0630*/  MOV R4, UR4 ;  /* 0x0000000400047c02 */ /* 0x000fe40008000f00 */
[----:B------:R-:W-:Y:S02]  /*0640*/  IADD3 R3, PT, PT, R2, UR4, RZ ;  /* 0x0000000402037c10 */ /* 0x000fe4000fffe0ff */
[----:B------:R-:W-:Y:S01]  /*0650*/  MOV R11, UR18 ;  /* 0x00000012000b7c02 */ /* 0x000fe20008000f00 */
[----:B------:R-:W-:Y:S01]  /*0660*/  IMAD R5, R4, UR18, R13 ;  /* 0x0000001204057c24 */ /* 0x000fe2000f8e020d */
[----:B------:R-:W2:Y:S01]  /*0670*/  LDC.64 R8, c[0x0][0x380] ;  /* 0x0000e000ff087b82 */ /* 0x000ea20000000a00 */
[----:B------:R-:W-:Y:S02]  /*0680*/  IADD3 R14, P0, PT, R2, UR4, RZ ;  /* 0x00000004020e7c10 */ /* 0x000fe4000ff1e0ff */
[----:B------:R-:W-:Y:S01]  /*0690*/  MOV R15, UR18 ;  /* 0x00000012000f7c02 */ /* 0x000fe20008000f00 */
[----:B0-----:R-:W-:-:S04]  /*06a0*/  IMAD.WIDE R6, R5, 0x4, R6 ;  /* 0x0000000405067825 */ /* 0x001fc800078e0206 */
[----:B------:R-:W-:Y:S01]  /*06b0*/  IMAD.WIDE.U32 R10, R11, 0x4, R6 ;  /* 0x000000040b0a7825 */ /* 0x000fe200078e0006 */
[----:B------:R-:W-:Y:S01]  /*06c0*/  MOV R17, UR18 ;  /* 0x0000001200117c02 */ /* 0x000fe20008000f00 */
[----:B------:R-:W3:Y:S02]  /*06d0*/  LDG.E R6, desc[UR16][R6.64] ;  /* 0x0000001006067981 */ /* 0x000ee4000c1e1900 */
[----:B--2---:R-:W-:Y:S01]  /*06e0*/  IMAD.WIDE.U32 R8, R3, 0x4, R8 ;  /* 0x0000000403087825 */ /* 0x004fe200078e0008 */
[----:B------:R-:W-:Y:S02]  /*06f0*/  IADD3.X R3, PT, PT, RZ, RZ, RZ, P0, !PT ;  /* 0x000000ffff037210 */ /* 0x000fe400007fe4ff */
[----:B-1----:R-:W-:-:S03]  /*0700*/  LEA R4, P0, R14, UR6, 0x2 ;  /* 0x000000060e047c11 */ /* 0x002fc6000f8010ff */
[----:B------:R-:W3:Y:S01]  /*0710*/  LDG.E R9, desc[UR16][R8.64] ;  /* 0x0000001008097981 */ /* 0x000ee2000c1e1900 */
[----:B------:R-:W-:Y:S01]  /*0720*/  LEA.HI.X R5, R14, UR7, R3, 0x2, P0 ;  /* 0x000000070e057c11 */ /* 0x000fe200080f1403 */
[----:B------:R-:W-:Y:S02]  /*0730*/  IMAD.WIDE.U32 R14, R15, 0x4, R10 ;  /* 0x000000040f0e7825 */ /* 0x000fe400078e000a */
[----:B------:R-:W2:Y:S04]  /*0740*/  LDG.E R3, desc[UR16][R10.64] ;  /* 0x000000100a037981 */ /* 0x000ea8000c1e1900 */
[----:B------:R-:W2:Y:S01]  /*0750*/  LDG.E R18, desc[UR16][R4.64+0x4] ;  /* 0x0000041004127981 */ /* 0x000ea2000c1e1900 */
[----:B------:R-:W-:-:S03]  /*0760*/  IMAD.WIDE.U32 R16, R17, 0x4, R14 ;  /* 0x0000000411107825 */ /* 0x000fc600078e000e */
[----:B------:R-:W4:Y:S04]  /*0770*/  LDG.E R19, desc[UR16][R14.64] ;  /* 0x000000100e137981 */ /* 0x000f28000c1e1900 */
[----:B------:R-:W4:Y:S04]  /*0780*/  LDG.E R20, desc[UR16][R4.64+0x8] ;  /* 0x0000081004147981 */ /* 0x000f28000c1e1900 */
[----:B------:R-:W5:Y:S04]  /*0790*/  LDG.E R22, desc[UR16][R4.64+0xc] ;  /* 0x00000c1004167981 */ /* 0x000f68000c1e1900 */
[----:B------:R-:W5:Y:S01]  /*07a0*/  LDG.E R16, desc[UR16][R16.64] ;  /* 0x0000001010107981 */ /* 0x000f62000c1e1900 */
[----:B------:R-:W-:Y:S01]  /*07b0*/  UIADD3 UR4, UPT, UPT, UR4, 0x4, URZ ;  /* 0x0000000404047890 */ /* 0x000fe2000fffe0ff */
[----:B---3--:R-:W-:-:S04]  /*07c0*/  IMAD R9, R9, R6, R12 ;  /* 0x0000000609097224 */ /* 0x008fc800078e020c */
[----:B--2---:R-:W-:-:S04]  /*07d0*/  IMAD R3, R18, R3, R9 ;  /* 0x0000000312037224 */ /* 0x004fc800078e0209 */
[----:B----4-:R-:W-:-:S04]  /*07e0*/  IMAD R3, R20, R19, R3 ;  /* 0x0000001314037224 */ /* 0x010fc800078e0203 */
[----:B-----5:R-:W-:-:S07]  /*07f0*/  IMAD R12, R22, R16, R3 ;  /* 0x00000010160c7224 */ /* 0x020fce00078e0203 */
.L_x_4:
[----:B------:R-:W-:Y:S05]  /*0800*/  BRA.U !UP1, `(.L_x_1) ;  /* 0x0000000109a87547 */ /* 0x000fea000b800000 */
[----:B------:R-:W-:Y:S01]  /*0810*/  UISETP.NE.AND UP0, UPT, UR5, 0x1, UPT ;  /* 0x000000010500788c */ /* 0x000fe2000bf05270 */
[----:B------:R-:W-:Y:S01]  /*0820*/  MOV R4, UR4 ;  /* 0x0000000400047c02 */ /* 0x000fe20008000f00 */
[----:B------:R-:W-:Y:S02]  /*0830*/  ULOP3.LUT UR5, UR18, 0x1, URZ, 0xc0, !UPT ;  /* 0x0000000112057892 */ /* 0x000fe4000f8ec0ff */
[----:B------:R-:W-:Y:S02]  /*0840*/  IMAD.U32 R17, RZ, RZ, UR18 ;  /* 0x00000012ff117e24 */ /* 0x000fe4000f8e00ff */
[----:B------:R-:W-:Y:S01]  /*0850*/  UISETP.NE.U32.AND UP1, UPT, UR5, 0x1, UPT ;  /* 0x000000010500788c */ /* 0x000fe2000bf25070 */
[----:B------:R-:W-:-:S04]  /*0860*/  PLOP3.LUT P1, PT, PT, PT, UP0, 0x80, 0x8 ;  /* 0x000000000008781c */ /* 0x000fc80003f2f008 */
[----:B------:R-:W0:Y:S01]  /*0870*/  @UP0 LDCU.128 UR8, c[0x0][0x380] ;  /* 0x00007000ff0807ac */ /* 0x000e220008000c00 */
[----:B------:R-:W-:Y:S01]  /*0880*/  PLOP3.LUT P0, PT, PT, PT, UP1, 0x80, 0x8 ;  /* 0x000000000008781c */ /* 0x000fe20003f0f018 */
[----:B------:R-:W1:Y:S04]  /*0890*/  @UP0 LDCU.64 UR6, c[0x0][0x380] ;  /* 0x00007000ff0607ac */ /* 0x000e680008000a00 */
[----:B------:R-:W2:Y:S03]  /*08a0*/  @!UP1 LDCU.128 UR12, c[0x0][0x380] ;  /* 0x00007000ff0c97ac */ /* 0x000ea60008000c00 */
[C---:B------:R-:W-:Y:S01]  /*08b0*/  @P1 VIADD R3, R2.reuse, UR4 ;  /* 0x0000000402031c36 */ /* 0x040fe20008000000 */
[----:B------:R-:W-:Y:S01]  /*08c0*/  @P1 IADD3 R5, P2, PT, R2, UR4, RZ ;  /* 0x0000000402051c10 */ /* 0x000fe2000ff5e0ff */
[----:B------:R-:W-:-:S03]  /*08d0*/  @UP0 UIADD3 UR4, UPT, UPT, UR4, 0x2, URZ ;  /* 0x0000000204040890 */ /* 0x000fc6000fffe0ff */
[----:B------:R-:W-:Y:S02]  /*08e0*/  @P1 IADD3.X R8, PT, PT, RZ, RZ, RZ, P2, !PT ;  /* 0x000000ffff081210 */ /* 0x000fe400017fe4ff */
[----:B0-----:R-:W-:Y:S02]  /*08f0*/  MOV R14, UR8 ;  /* 0x00000008000e7c02 */ /* 0x001fe40008000f00 */
[----:B------:R-:W-:Y:S02]  /*0900*/  MOV R15, UR9 ;  /* 0x00000009000f7c02 */ /* 0x000fe40008000f00 */
[----:B------:R-:W-:Y:S02]  /*0910*/  MOV R6, UR10 ;  /* 0x0000000a00067c02 */ /* 0x000fe40008000f00 */
[----:B------:R-:W-:Y:S01]  /*0920*/  MOV R7, UR11 ;  /* 0x0000000b00077c02 */ /* 0x000fe20008000f00 */
[----:B------:R-:W-:-:S04]  /*0930*/  @P1 IMAD.WIDE.U32 R14, R3, 0x4, R14 ;  /* 0x00000004030e1825 */ /* 0x000fc800078e000e */
[----:B------:R-:W-:Y:S01]  /*0940*/  @P1 IMAD R3, R4, UR18, R13 ;  /* 0x0000001204031c24 */ /* 0x000fe2000f8e020d */
[----:B-1----:R-:W-:Y:S02]  /*0950*/  @P1 LEA R4, P2, R5, UR6, 0x2 ;  /* 0x0000000605041c11 */ /* 0x002fe4000f8410ff */
[----:B------:R-:W-:Y:S01]  /*0960*/  MOV R18, UR4 ;  /* 0x0000000400127c02 */ /* 0x000fe20008000f00 */
[----:B------:R-:W-:Y:S01]  /*0970*/  @P1 IMAD.WIDE R6, R3, 0x4, R6 ;  /* 0x0000000403061825 */ /* 0x000fe200078e0206 */
[----:B------:R-:W-:Y:S01]  /*0980*/  @P1 LEA.HI.X R5, R5, UR7, R8, 0x2, P2 ;  /* 0x0000000705051c11 */ /* 0x000fe200090f1408 */
[----:B------:R-:W3:Y:S01]  /*0990*/  @P1 LDG.E R3, desc[UR16][R14.64] ;  /* 0x000000100e031981 */ /* 0x000ee2000c1e1900 */
[----:B--2---:R-:W-:Y:S01]  /*09a0*/  MOV R8, UR12 ;  /* 0x0000000c00087c02 */ /* 0x004fe20008000f00 */
[----:B------:R-:W-:Y:S01]  /*09b0*/  @!P0 IMAD R21, R18, UR18, R13 ;  /* 0x0000001212158c24 */ /* 0x000fe2000f8e020d */
[----:B------:R-:W-:Y:S01]  /*09c0*/  MOV R9, UR13 ;  /* 0x0000000d00097c02 */ /* 0x000fe20008000f00 */
[----:B------:R-:W-:Y:S01]  /*09d0*/  @P1 IMAD.WIDE.U32 R16, R17, 0x4, R6 ;  /* 0x0000000411101825 */ /* 0x000fe200078e0006 */
[----:B------:R-:W-:Y:S01]  /*09e0*/  @!P0 IADD3 R19, PT, PT, R2, UR4, RZ ;  /* 0x0000000402138c10 */ /* 0x000fe2000fffe0ff */
[----:B------:R-:W3:Y:S01]  /*09f0*/  @P1 LDG.E R6, desc[UR16][R6.64] ;  /* 0x0000001006061981 */ /* 0x000ee2000c1e1900 */
[----:B------:R-:W-:-:S02]  /*0a00*/  MOV R10, UR14 ;  /* 0x0000000e000a7c02 */ /* 0x000fc40008000f00 */
[----:B------:R-:W-:Y:S01]  /*0a10*/  MOV R11, UR15 ;  /* 0x0000000f000b7c02 */ /* 0x000fe20008000f00 */
[----:B------:R-:W-:Y:S01]  /*0a20*/  @!P0 IMAD.WIDE.U32 R8, R19, 0x4, R8 ;  /* 0x0000000413088825 */ /* 0x000fe200078e0008 */
[----:B------:R-:W2:Y:S03]  /*0a30*/  @P1 LDG.E R16, desc[UR16][R16.64] ;  /* 0x0000001010101981 */ /* 0x000ea6000c1e1900 */
[----:B------:R-:W-:Y:S01]  /*0a40*/  @!P0 IMAD.WIDE R10, R21, 0x4, R10 ;  /* 0x00000004150a8825 */ /* 0x000fe200078e020a */
[----:B------:R-:W2:Y:S04]  /*0a50*/  @P1 LDG.E R4, desc[UR16][R4.64+0x4] ;  /* 0x0000041004041981 */ /* 0x000ea8000c1e1900 */
[----:B------:R-:W4:Y:S04]  /*0a60*/  @!P0 LDG.E R9, desc[UR16][R8.64] ;  /* 0x0000001008098981 */ /* 0x000f28000c1e1900 */
[----:B------:R-:W4:Y:S01]  /*0a70*/  @!P0 LDG.E R10, desc[UR16][R10.64] ;  /* 0x000000100a0a8981 */ /* 0x000f22000c1e1900 */
[----:B---3--:R-:W-:-:S04]  /*0a80*/  @P1 IMAD R3, R3, R6, R12 ;  /* 0x0000000603031224 */ /* 0x008fc800078e020c */
[----:B--2---:R-:W-:-:S04]  /*0a90*/  @P1 IMAD R12, R4, R16, R3 ;  /* 0x00000010040c1224 */ /* 0x004fc800078e0203 */
[----:B----4-:R-:W-:-:S07]  /*0aa0*/  @!P0 IMAD R12, R9, R10, R12 ;  /* 0x0000000a090c8224 */ /* 0x010fce00078e020c */
.L_x_1:
[----:B------:R-:W-:Y:S05]  /*0ab0*/  BSYNC.RECONVERGENT B0 ;  /* 0x0000000000007941 */ /* 0x000fea0003800200 */
.L_x_0:
[----:B------:R-:W0:Y:S01]  /*0ac0*/  LDC.64 R2, c[0x0][0x390] ;  /* 0x0000e400ff027b82 */ /* 0x000e220000000a00 */
[----:B------:R-:W-:-:S04]  /*0ad0*/  IMAD R13, R0, UR18, R13 ;  /* 0x00000012000d7c24 */ /* 0x000fc8000f8e020d */
[----:B0-----:R-:W-:-:S05]  /*0ae0*/  IMAD.WIDE R2, R13, 0x4, R2 ;  /* 0x000000040d027825 */ /* 0x001fca00078e0202 */
[----:B------:R-:W-:Y:S01]  /*0af0*/  STG.E desc[UR16][R2.64], R12 ;  /* 0x0000000c02007986 */ /* 0x000fe2000c101910 */
[----:B------:R-:W-:Y:S05]  /*0b00*/  EXIT ;  /* 0x000000000000794d */ /* 0x000fea0003800000 */
.L_x_5:
[----:B------:R-:W-:-:S00]  /*0b10*/  BRA `(.L_x_5) ;  /* 0xfffffffc00fc7947 */ /* 0x000fc0000383ffff */
[----:B------:R-:W-:-:S00]  /*0b20*/  NOP ;  /* 0x0000000000007918 */ /* 0x000fc00000000000 */
        /* <DEDUP_REMOVED lines=13> */
.L_x_6:


//--------------------- .nv.shared.reserved.0     --------------------------
	.section	.nv.shared.reserved.0,"aw",@nobits
	.weak		__nv_reservedSMEM_offset_0_alias
	.size		__nv_reservedSMEM_offset_0_alias, 0, 64
	.other		__nv_reservedSMEM_offset_0_alias,@"STO_CUDA_RESERVED_SHARED STV_DEFAULT"
__nv_reservedSMEM_offset_0_alias:
	.zero		0
	.zero		64


//--------------------- .nv.constant0._Z13gpu_matrixmulPiS_S_i --------------------------
	.section	.nv.constant0._Z13gpu_matrixmulPiS_S_i,"a",@progbits
	.sectionflags	@""
	.align	4
.nv.constant0._Z13gpu_matrixmulPiS_S_i:
	.zero		924


//--------------------- SYMBOLS --------------------------

	.type		.nv.reservedSmem.offset0,@object
	.size		.nv.reservedSmem.offset0,0x4
